//
// Generated by NVIDIA NVVM Compiler
//
// Compiler Build ID: CL-36424714
// Cuda compilation tools, release 13.0, V13.0.88
// Based on NVVM 20.0.0
//

.version 9.0
.target sm_100
.address_size 64

	// .globl	_Z21ray_pw_multiply_framePK6float2S1_PS_ii

.visible .entry _Z21ray_pw_multiply_framePK6float2S1_PS_ii(
	.param .u64 .ptr .align 1 _Z21ray_pw_multiply_framePK6float2S1_PS_ii_param_0,
	.param .u64 .ptr .align 1 _Z21ray_pw_multiply_framePK6float2S1_PS_ii_param_1,
	.param .u64 .ptr .align 1 _Z21ray_pw_multiply_framePK6float2S1_PS_ii_param_2,
	.param .u32 _Z21ray_pw_multiply_framePK6float2S1_PS_ii_param_3,
	.param .u32 _Z21ray_pw_multiply_framePK6float2S1_PS_ii_param_4
)
{
	.reg .pred 	%p<4>;
	.reg .b32 	%r<10>;
	.reg .b32 	%f<10>;
	.reg .b64 	%rd<18>;

	ld.param.u64 	%rd1, [_Z21ray_pw_multiply_framePK6float2S1_PS_ii_param_0];
	ld.param.u64 	%rd2, [_Z21ray_pw_multiply_framePK6float2S1_PS_ii_param_1];
	ld.param.u64 	%rd3, [_Z21ray_pw_multiply_framePK6float2S1_PS_ii_param_2];
	ld.param.u32 	%r3, [_Z21ray_pw_multiply_framePK6float2S1_PS_ii_param_3];
	ld.param.u32 	%r4, [_Z21ray_pw_multiply_framePK6float2S1_PS_ii_param_4];
	mov.u32 	%r5, %tid.x;
	mov.u32 	%r6, %ctaid.x;
	mov.u32 	%r7, %ntid.x;
	mad.lo.s32 	%r1, %r6, %r7, %r5;
	mov.u32 	%r2, %ctaid.y;
	setp.ge.s32 	%p1, %r2, %r4;
	setp.gt.s32 	%p2, %r1, 4095;
	or.pred  	%p3, %p2, %p1;
	@%p3 bra 	$L__BB0_2;
	cvta.to.global.u64 	%rd4, %rd1;
	cvta.to.global.u64 	%rd5, %rd2;
	cvta.to.global.u64 	%rd6, %rd3;
	mul.lo.s32 	%r8, %r2, 20;
	mul.wide.u32 	%rd7, %r8, 4096;
	shl.b32 	%r9, %r3, 12;
	cvt.s64.s32 	%rd8, %r9;
	cvt.s64.s32 	%rd9, %r1;
	add.s64 	%rd10, %rd7, %rd9;
	add.s64 	%rd11, %rd10, %rd8;
	shl.b64 	%rd12, %rd11, 3;
	add.s64 	%rd13, %rd4, %rd12;
	ld.global.v2.f32 	{%f1, %f2}, [%rd13];
	add.s64 	%rd14, %rd8, %rd9;
	shl.b64 	%rd15, %rd14, 3;
	add.s64 	%rd16, %rd5, %rd15;
	ld.global.v2.f32 	{%f3, %f4}, [%rd16];
	mul.f32 	%f5, %f1, %f3;
	mul.f32 	%f6, %f2, %f4;
	sub.f32 	%f7, %f5, %f6;
	mul.f32 	%f8, %f1, %f4;
	fma.rn.f32 	%f9, %f2, %f3, %f8;
	add.s64 	%rd17, %rd6, %rd12;
	st.global.v2.f32 	[%rd17], {%f7, %f9};
$L__BB0_2:
	ret;

}


// ===== COMPILED SASS (sm_100) =====

	.target	sm_100

	.elftype	@"ET_EXEC"


//--------------------- .note.nv.tkinfo           --------------------------
	.section	.note.nv.tkinfo,"",@"SHT_NOTE"
	.sectionflags	@"SHF_NOTE_NV_TKINFO"
	.tkinfo
        /*0018*/ 	.word	0x00000002
        /*0030*/ 	.string	""
        /*0030*/ 	.string	"ptxas"
        /*0030*/ 	.string	"Cuda compilation tools, release 13.0, V13.0.88"
        /*0030*/ 	.string	"Build cuda_13.0.r13.0/compiler.36424714_0"
        /*0030*/ 	.string	"-arch sm_100 -m 64 "



//--------------------- .note.nv.cuinfo           --------------------------
	.section	.note.nv.cuinfo,"",@"SHT_NOTE"
	.sectionflags	@"SHF_NOTE_NV_CUINFO"
        /*0018*/ 	.short	0x0002
        /*001a*/ 	.short	0x0064
        /*001c*/ 	.short	0x0082
	.zero		2


//--------------------- .nv.info                  --------------------------
	.section	.nv.info,"",@"SHT_CUDA_INFO"
	.align	4


	//----- nvinfo : EIATTR_REGCOUNT
	.align		4
        /*0000*/ 	.byte	0x04, 0x2f
        /*0002*/ 	.short	(.L_1 - .L_0)
	.align		4
.L_0:
        /*0004*/ 	.word	index@(_Z21ray_pw_multiply_framePK6float2S1_PS_ii)
        /*0008*/ 	.word	0x0000000c


	//----- nvinfo : EIATTR_FRAME_SIZE
	.align		4
.L_1:
        /*000c*/ 	.byte	0x04, 0x11
        /*000e*/ 	.short	(.L_3 - .L_2)
	.align		4
.L_2:
        /*0010*/ 	.word	index@(_Z21ray_pw_multiply_framePK6float2S1_PS_ii)
        /*0014*/ 	.word	0x00000000


	//----- nvinfo : EIATTR_MIN_STACK_SIZE
	.align		4
.L_3:
        /*0018*/ 	.byte	0x04, 0x12
        /*001a*/ 	.short	(.L_5 - .L_4)
	.align		4
.L_4:
        /*001c*/ 	.word	index@(_Z21ray_pw_multiply_framePK6float2S1_PS_ii)
        /*0020*/ 	.word	0x00000000
.L_5:


//--------------------- .nv.compat                --------------------------
	.section	.nv.compat,"",@"SHT_CUDA_COMPAT_INFO"
	.align	4
        /*0000*/ 	.byte	0x02, 0x09, 0x00, 0x00, 0x02, 0x02, 0x01, 0x00, 0x02, 0x05, 0x05, 0x00, 0x03, 0x07, 0x01, 0x01
        /*0010*/ 	.byte	0x02, 0x03, 0x00, 0x00, 0x02, 0x06, 0x01, 0x00, 0x04, 0x0b, 0x08, 0x00, 0x09, 0x00, 0x00, 0x00
        /*0020*/ 	.byte	0x00, 0x00, 0x00, 0x00


//--------------------- .nv.info._Z21ray_pw_multiply_framePK6float2S1_PS_ii --------------------------
	.section	.nv.info._Z21ray_pw_multiply_framePK6float2S1_PS_ii,"",@"SHT_CUDA_INFO"
	.sectionflags	@""
	.align	4


	//----- nvinfo : EIATTR_CUDA_API_VERSION
	.align		4
        /*0000*/ 	.byte	0x04, 0x37
        /*0002*/ 	.short	(.L_7 - .L_6)
.L_6:
        /*0004*/ 	.word	0x00000082


	//----- nvinfo : EIATTR_KPARAM_INFO
	.align		4
.L_7:
        /*0008*/ 	.byte	0x04, 0x17
        /*000a*/ 	.short	(.L_9 - .L_8)
.L_8:
        /*000c*/ 	.word	0x00000000
        /*0010*/ 	.short	0x0004
        /*0012*/ 	.short	0x001c
        /*0014*/ 	.byte	0x00, 0xf0, 0x11, 0x00


	//----- nvinfo : EIATTR_KPARAM_INFO
	.align		4
.L_9:
        /*0018*/ 	.byte	0x04, 0x17
        /*001a*/ 	.short	(.L_11 - .L_10)
.L_10:
        /*001c*/ 	.word	0x00000000
        /*0020*/ 	.short	0x0003
        /*0022*/ 	.short	0x0018
        /*0024*/ 	.byte	0x00, 0xf0, 0x11, 0x00


	//----- nvinfo : EIATTR_KPARAM_INFO
	.align		4
.L_11:
        /*0028*/ 	.byte	0x04, 0x17
        /*002a*/ 	.short	(.L_13 - .L_12)
.L_12:
        /*002c*/ 	.word	0x00000000
        /*0030*/ 	.short	0x0002
        /*0032*/ 	.short	0x0010
        /*0034*/ 	.byte	0x00, 0xf5, 0x21, 0x00


	//----- nvinfo : EIATTR_KPARAM_INFO
	.align		4
.L_13:
        /*0038*/ 	.byte	0x04, 0x17
        /*003a*/ 	.short	(.L_15 - .L_14)
.L_14:
        /*003c*/ 	.word	0x00000000
        /*0040*/ 	.short	0x0001
        /*0042*/ 	.short	0x0008
        /*0044*/ 	.byte	0x00, 0xf5, 0x21, 0x00


	//----- nvinfo : EIATTR_KPARAM_INFO
	.align		4
.L_15:
        /*0048*/ 	.byte	0x04, 0x17
        /*004a*/ 	.short	(.L_17 - .L_16)
.L_16:
        /*004c*/ 	.word	0x00000000
        /*0050*/ 	.short	0x0000
        /*0052*/ 	.short	0x0000
        /*0054*/ 	.byte	0x00, 0xf5, 0x21, 0x00


	//----- nvinfo : EIATTR_SPARSE_MMA_MASK
	.align		4
.L_17:
        /*0058*/ 	.byte	0x03, 0x50
        /*005a*/ 	.short	0x0000


	//----- nvinfo : EIATTR_MAXREG_COUNT
	.align		4
        /*005c*/ 	.byte	0x03, 0x1b
        /*005e*/ 	.short	0x00ff


	//----- nvinfo : EIATTR_MERCURY_ISA_VERSION
	.align		4
        /*0060*/ 	.byte	0x03, 0x5f
        /*0062*/ 	.short	0x0101


	//----- nvinfo : EIATTR_VRC_CTA_INIT_COUNT
	.align		4
        /*0064*/ 	.byte	0x02, 0x4a
	.zero		1
	.zero		1


	//----- nvinfo : EIATTR_EXIT_INSTR_OFFSETS
	.align		4
        /*0068*/ 	.byte	0x04, 0x1c
        /*006a*/ 	.short	(.L_19 - .L_18)


	//   ....[0]....
.L_18:
        /*006c*/ 	.word	0x00000090


	//   ....[1]....
        /*0070*/ 	.word	0x00000260


	//----- nvinfo : EIATTR_CBANK_PARAM_SIZE
	.align		4
.L_19:
        /*0074*/ 	.byte	0x03, 0x19
        /*0076*/ 	.short	0x0020


	//----- nvinfo : EIATTR_PARAM_CBANK
	.align		4
        /*0078*/ 	.byte	0x04, 0x0a
        /*007a*/ 	.short	(.L_21 - .L_20)
	.align		4
.L_20:
        /*007c*/ 	.word	index@(.nv.constant0._Z21ray_pw_multiply_framePK6float2S1_PS_ii)
        /*0080*/ 	.short	0x0380
        /*0082*/ 	.short	0x0020


	//----- nvinfo : EIATTR_SW_WAR
	.align		4
.L_21:
        /*0084*/ 	.byte	0x04, 0x36
        /*0086*/ 	.short	(.L_23 - .L_22)
.L_22:
        /*0088*/ 	.word	0x00000008
.L_23:


//--------------------- .nv.callgraph             --------------------------
	.section	.nv.callgraph,"",@"SHT_CUDA_CALLGRAPH"
	.align	4
	.sectionentsize	8
	.align		4
        /*0000*/ 	.word	0x00000000
	.align		4
        /*0004*/ 	.word	0xffffffff
	.align		4
        /*0008*/ 	.word	0x00000000
	.align		4
        /*000c*/ 	.word	0xfffffffe
	.align		4
        /*0010*/ 	.word	0x00000000
	.align		4
        /*0014*/ 	.word	0xfffffffd
	.align		4
        /*0018*/ 	.word	0x00000000
	.align		4
        /*001c*/ 	.word	0xfffffffc


//--------------------- .text._Z21ray_pw_multiply_framePK6float2S1_PS_ii --------------------------
	.section	.text._Z21ray_pw_multiply_framePK6float2S1_PS_ii,"ax",@progbits
	.align	128
        .global         _Z21ray_pw_multiply_framePK6float2S1_PS_ii
        .type           _Z21ray_pw_multiply_framePK6float2S1_PS_ii,@function
        .size           _Z21ray_pw_multiply_framePK6float2S1_PS_ii,(.L_x_1 - _Z21ray_pw_multiply_framePK6float2S1_PS_ii)
        .other          _Z21ray_pw_multiply_framePK6float2S1_PS_ii,@"STO_CUDA_ENTRY STV_DEFAULT"
_Z21ray_pw_multiply_framePK6float2S1_PS_ii:
.text._Z21ray_pw_multiply_framePK6float2S1_PS_ii:
[----:B------:R-:W-:Y:S01]  /*0000*/  LDC R1, c[0x0][0x37c] ;  /* 0x0000df00ff017b82 */ /* 0x000fe20000000800 */
[----:B------:R-:W0:Y:S07]  /*0010*/  S2R R2, SR_TID.X ;  /* 0x0000000000027919 */ /* 0x000e2e0000002100 */
[----:B------:R-:W0:Y:S01]  /*0020*/  S2UR UR4, SR_CTAID.X ;  /* 0x00000000000479c3 */ /* 0x000e220000002500 */
[----:B------:R-:W1:Y:S01]  /*0030*/  LDCU UR5, c[0x0][0x39c] ;  /* 0x00007380ff0577ac */ /* 0x000e620008000800 */
[----:B------:R-:W1:Y:S06]  /*0040*/  S2R R5, SR_CTAID.Y ;  /* 0x0000000000057919 */ /* 0x000e6c0000002600 */
[----:B------:R-:W0:Y:S02]  /*0050*/  LDC R3, c[0x0][0x360] ;  /* 0x0000d800ff037b82 */ /* 0x000e240000000800 */
[----:B0-----:R-:W-:Y:S01]  /*0060*/  IMAD R2, R3, UR4, R2 ;  /* 0x0000000403027c24 */ /* 0x001fe2000f8e0202 */
[----:B-1----:R-:W-:-:S04]  /*0070*/  ISETP.GE.AND P0, PT, R5, UR5, PT ;  /* 0x0000000505007c0c */ /* 0x002fc8000bf06270 */
[----:B------:R-:W-:-:S13]  /*0080*/  ISETP.GT.OR P0, PT, R2, 0xfff, P0 ;  /* 0x00000fff0200780c */ /* 0x000fda0000704670 */
[----:B------:R-:W-:Y:S05]  /*0090*/  @P0 EXIT ;  /* 0x000000000000094d */ /* 0x000fea0003800000 */
[----:B------:R-:W0:Y:S01]  /*00a0*/  LDCU UR4, c[0x0][0x398] ;  /* 0x00007300ff0477ac */ /* 0x000e220008000800 */
[--C-:B------:R-:W-:Y:S01]  /*00b0*/  SHF.R.S32.HI R3, RZ, 0x1f, R2.reuse ;  /* 0x0000001fff037819 */ /* 0x100fe20000011402 */
[----:B------:R-:W-:Y:S01]  /*00c0*/  IMAD R5, R5, 0x14, RZ ;  /* 0x0000001405057824 */ /* 0x000fe200078e02ff */
[----:B------:R-:W1:Y:S03]  /*00d0*/  LDCU.128 UR8, c[0x0][0x380] ;  /* 0x00007000ff0877ac */ /* 0x000e660008000c00 */
[----:B------:R-:W-:Y:S01]  /*00e0*/  IMAD.WIDE.U32 R4, R5, 0x1000, R2 ;  /* 0x0000100005047825 */ /* 0x000fe200078e0002 */
[----:B------:R-:W2:Y:S01]  /*00f0*/  LDCU.64 UR6, c[0x0][0x358] ;  /* 0x00006b00ff0677ac */ /* 0x000ea20008000a00 */
[----:B0-----:R-:W-:-:S04]  /*0100*/  USHF.L.U32 UR4, UR4, 0xc, URZ ;  /* 0x0000000c04047899 */ /* 0x001fc800080006ff */
[----:B------:R-:W-:Y:S02]  /*0110*/  USHF.R.S32.HI UR5, URZ, 0x1f, UR4 ;  /* 0x0000001fff057899 */ /* 0x000fe40008011404 */
[----:B------:R-:W-:Y:S02]  /*0120*/  IADD3 R7, P1, PT, R4, UR4, RZ ;  /* 0x0000000404077c10 */ /* 0x000fe4000ff3e0ff */
[----:B------:R-:W-:Y:S02]  /*0130*/  IADD3 R0, P0, PT, R2, UR4, RZ ;  /* 0x0000000402007c10 */ /* 0x000fe4000ff1e0ff */
[----:B------:R-:W-:Y:S01]  /*0140*/  IADD3.X R2, PT, PT, R5, UR5, RZ, P1, !PT ;  /* 0x0000000505027c10 */ /* 0x000fe20008ffe4ff */
[----:B------:R-:W-:Y:S01]  /*0150*/  IMAD.SHL.U32 R6, R7, 0x8, RZ ;  /* 0x0000000807067824 */ /* 0x000fe200078e00ff */
[----:B-1----:R-:W-:Y:S02]  /*0160*/  LEA R4, P1, R0, UR10, 0x3 ;  /* 0x0000000a00047c11 */ /* 0x002fe4000f8218ff */
[----:B------:R-:W-:Y:S01]  /*0170*/  IADD3.X R3, PT, PT, R3, UR5, RZ, P0, !PT ;  /* 0x0000000503037c10 */ /* 0x000fe200087fe4ff */
[----:B------:R-:W0:Y:S01]  /*0180*/  LDCU.64 UR4, c[0x0][0x390] ;  /* 0x00007200ff0477ac */ /* 0x000e220008000a00 */
[----:B------:R-:W-:-:S02]  /*0190*/  SHF.L.U64.HI R7, R7, 0x3, R2 ;  /* 0x0000000307077819 */ /* 0x000fc40000010202 */
[----:B------:R-:W-:Y:S02]  /*01a0*/  IADD3 R2, P0, PT, R6, UR8, RZ ;  /* 0x0000000806027c10 */ /* 0x000fe4000ff1e0ff */
[----:B------:R-:W-:Y:S02]  /*01b0*/  LEA.HI.X R5, R0, UR11, R3, 0x3, P1 ;  /* 0x0000000b00057c11 */ /* 0x000fe400088f1c03 */
[----:B------:R-:W-:-:S04]  /*01c0*/  IADD3.X R3, PT, PT, R7, UR9, RZ, P0, !PT ;  /* 0x0000000907037c10 */ /* 0x000fc800087fe4ff */
[----:B--2---:R-:W2:Y:S04]  /*01d0*/  LDG.E.64 R4, desc[UR6][R4.64] ;  /* 0x0000000604047981 */ /* 0x004ea8000c1e1b00 */
[----:B------:R-:W2:Y:S01]  /*01e0*/  LDG.E.64 R2, desc[UR6][R2.64] ;  /* 0x0000000602027981 */ /* 0x000ea2000c1e1b00 */
[----:B0-----:R-:W-:-:S04]  /*01f0*/  IADD3 R6, P0, PT, R6, UR4, RZ ;  /* 0x0000000406067c10 */ /* 0x001fc8000ff1e0ff */
[----:B------:R-:W-:Y:S01]  /*0200*/  IADD3.X R7, PT, PT, R7, UR5, RZ, P0, !PT ;  /* 0x0000000507077c10 */ /* 0x000fe200087fe4ff */
[-C--:B--2---:R-:W-:Y:S01]  /*0210*/  FMUL R9, R3, R5.reuse ;  /* 0x0000000503097220 */ /* 0x084fe20000400000 */
[----:B------:R-:W-:-:S03]  /*0220*/  FMUL R0, R2, R5 ;  /* 0x0000000502007220 */ /* 0x000fc60000400000 */
[-C--:B------:R-:W-:Y:S01]  /*0230*/  FFMA R8, R2, R4.reuse, -R9 ;  /* 0x0000000402087223 */ /* 0x080fe20000000809 */
[----:B------:R-:W-:-:S05]  /*0240*/  FFMA R9, R3, R4, R0 ;  /* 0x0000000403097223 */ /* 0x000fca0000000000 */
[----:B------:R-:W-:Y:S01]  /*0250*/  STG.E.64 desc[UR6][R6.64], R8 ;  /* 0x0000000806007986 */ /* 0x000fe2000c101b06 */
[----:B------:R-:W-:Y:S05]  /*0260*/  EXIT ;  /* 0x000000000000794d */ /* 0x000fea0003800000 */
.L_x_0:
[----:B------:R-:W-:-:S00]  /*0270*/  BRA `(.L_x_0) ;  /* 0xfffffffc00fc7947 */ /* 0x000fc0000383ffff */
[----:B------:R-:W-:-:S00]  /*0280*/  NOP ;  /* 0x0000000000007918 */ /* 0x000fc00000000000 */
[----:B------:R-:W-:-:S00]  /*0290*/  NOP ;  /* 0x0000000000007918 */ /* 0x000fc00000000000 */
[----:B------:R-:W-:-:S00]  /*02a0*/  NOP ;  /* 0x0000000000007918 */ /* 0x000fc00000000000 */
[----:B------:R-:W-:-:S00]  /*02b0*/  NOP ;  /* 0x0000000000007918 */ /* 0x000fc00000000000 */
[----:B------:R-:W-:-:S00]  /*02c0*/  NOP ;  /* 0x0000000000007918 */ /* 0x000fc00000000000 */
[----:B------:R-:W-:-:S00]  /*02d0*/  NOP ;  /* 0x0000000000007918 */ /* 0x000fc00000000000 */
[----:B------:R-:W-:-:S00]  /*02e0*/  NOP ;  /* 0x0000000000007918 */ /* 0x000fc00000000000 */
[----:B------:R-:W-:-:S00]  /*02f0*/  NOP ;  /* 0x0000000000007918 */ /* 0x000fc00000000000 */
.L_x_1:


//--------------------- .nv.shared.reserved.0     --------------------------
	.section	.nv.shared.reserved.0,"aw",@nobits
	.weak		__nv_reservedSMEM_offset_0_alias
	.size		__nv_reservedSMEM_offset_0_alias, 0, 64
	.other		__nv_reservedSMEM_offset_0_alias,@"STO_CUDA_RESERVED_SHARED STV_DEFAULT"
__nv_reservedSMEM_offset_0_alias:
	.zero		0
	.zero		64


//--------------------- .nv.constant0._Z21ray_pw_multiply_framePK6float2S1_PS_ii --------------------------
	.section	.nv.constant0._Z21ray_pw_multiply_framePK6float2S1_PS_ii,"a",@progbits
	.sectionflags	@""
	.align	4
.nv.constant0._Z21ray_pw_multiply_framePK6float2S1_PS_ii:
	.zero		928


//--------------------- SYMBOLS --------------------------

	.type		.nv.reservedSmem.offset0,@object
	.size		.nv.reservedSmem.offset0,0x4
